//
// Generated by NVIDIA NVVM Compiler
//
// Compiler Build ID: CL-36424714
// Cuda compilation tools, release 13.0, V13.0.88
// Based on NVVM 20.0.0
//

.version 9.0
.target sm_100
.address_size 64

	// .globl	_Z6kernelPfS_i

.visible .entry _Z6kernelPfS_i(
	.param .u64 .ptr .align 1 _Z6kernelPfS_i_param_0,
	.param .u64 .ptr .align 1 _Z6kernelPfS_i_param_1,
	.param .u32 _Z6kernelPfS_i_param_2
)
{
	.reg .pred 	%p<6>;
	.reg .b32 	%r<16>;
	.reg .b32 	%f<11>;
	.reg .b64 	%rd<21>;
	.reg .b64 	%fd<3>;

	ld.param.u64 	%rd3, [_Z6kernelPfS_i_param_0];
	ld.param.u64 	%rd4, [_Z6kernelPfS_i_param_1];
	ld.param.u32 	%r3, [_Z6kernelPfS_i_param_2];
	mov.u32 	%r5, %ctaid.x;
	mov.u32 	%r6, %ntid.x;
	mov.u32 	%r7, %tid.x;
	mad.lo.s32 	%r8, %r5, %r6, %r7;
	cvt.u64.u32 	%rd1, %r8;
	mov.u32 	%r9, %ctaid.y;
	mov.u32 	%r10, %ntid.y;
	mov.u32 	%r11, %tid.y;
	mad.lo.s32 	%r12, %r9, %r10, %r11;
	mov.u32 	%r13, %ctaid.z;
	mov.u32 	%r14, %ntid.z;
	mov.u32 	%r15, %tid.z;
	mad.lo.s32 	%r2, %r13, %r14, %r15;
	cvt.s64.s32 	%rd2, %r3;
	setp.ge.u64 	%p1, %rd1, %rd2;
	setp.ge.u32 	%p2, %r12, %r3;
	or.pred  	%p3, %p1, %p2;
	setp.ge.u32 	%p4, %r2, %r3;
	or.pred  	%p5, %p4, %p3;
	@%p5 bra 	$L__BB0_2;
	cvta.to.global.u64 	%rd5, %rd4;
	cvta.to.global.u64 	%rd6, %rd3;
	cvt.u64.u32 	%rd7, %r2;
	cvt.u64.u32 	%rd8, %r12;
	add.s64 	%rd9, %rd1, -1;
	mad.lo.s64 	%rd10, %rd2, %rd8, %rd7;
	mad.lo.s64 	%rd11, %rd9, %rd2, %rd10;
	shl.b64 	%rd12, %rd11, 2;
	add.s64 	%rd13, %rd5, %rd12;
	ld.global.f32 	%f1, [%rd13];
	shl.b64 	%rd14, %rd2, 3;
	add.s64 	%rd15, %rd13, %rd14;
	ld.global.f32 	%f2, [%rd15];
	add.f32 	%f3, %f1, %f2;
	add.f32 	%f4, %f3, %f1;
	add.f32 	%f5, %f4, %f2;
	add.s64 	%rd16, %rd11, %rd2;
	shl.b64 	%rd17, %rd2, 2;
	add.s64 	%rd18, %rd13, %rd17;
	ld.global.f32 	%f6, [%rd18+-4];
	add.f32 	%f7, %f5, %f6;
	ld.global.f32 	%f8, [%rd18+4];
	add.f32 	%f9, %f7, %f8;
	cvt.f64.f32 	%fd1, %f9;
	mul.f64 	%fd2, %fd1, 0d3FE999999999999A;
	cvt.rn.f32.f64 	%f10, %fd2;
	shl.b64 	%rd19, %rd16, 2;
	add.s64 	%rd20, %rd6, %rd19;
	st.global.f32 	[%rd20], %f10;
$L__BB0_2:
	ret;

}


// ===== COMPILED SASS (sm_100) =====

	.target	sm_100

	.elftype	@"ET_EXEC"


//--------------------- .note.nv.tkinfo           --------------------------
	.section	.note.nv.tkinfo,"",@"SHT_NOTE"
	.sectionflags	@"SHF_NOTE_NV_TKINFO"
	.tkinfo
        /*0018*/ 	.word	0x00000002
        /*0030*/ 	.string	""
        /*0030*/ 	.string	"ptxas"
        /*0030*/ 	.string	"Cuda compilation tools, release 13.0, V13.0.88"
        /*0030*/ 	.string	"Build cuda_13.0.r13.0/compiler.36424714_0"
        /*0030*/ 	.string	"-arch sm_100 -m 64 "



//--------------------- .note.nv.cuinfo           --------------------------
	.section	.note.nv.cuinfo,"",@"SHT_NOTE"
	.sectionflags	@"SHF_NOTE_NV_CUINFO"
        /*0018*/ 	.short	0x0002
        /*001a*/ 	.short	0x0064
        /*001c*/ 	.short	0x0082
	.zero		2


//--------------------- .nv.info                  --------------------------
	.section	.nv.info,"",@"SHT_CUDA_INFO"
	.align	4


	//----- nvinfo : EIATTR_REGCOUNT
	.align		4
        /*0000*/ 	.byte	0x04, 0x2f
        /*0002*/ 	.short	(.L_1 - .L_0)
	.align		4
.L_0:
        /*0004*/ 	.word	index@(_Z6kernelPfS_i)
        /*0008*/ 	.word	0x00000011


	//----- nvinfo : EIATTR_FRAME_SIZE
	.align		4
.L_1:
        /*000c*/ 	.byte	0x04, 0x11
        /*000e*/ 	.short	(.L_3 - .L_2)
	.align		4
.L_2:
        /*0010*/ 	.word	index@(_Z6kernelPfS_i)
        /*0014*/ 	.word	0x00000000


	//----- nvinfo : EIATTR_MIN_STACK_SIZE
	.align		4
.L_3:
        /*0018*/ 	.byte	0x04, 0x12
        /*001a*/ 	.short	(.L_5 - .L_4)
	.align		4
.L_4:
        /*001c*/ 	.word	index@(_Z6kernelPfS_i)
        /*0020*/ 	.word	0x00000000
.L_5:


//--------------------- .nv.compat                --------------------------
	.section	.nv.compat,"",@"SHT_CUDA_COMPAT_INFO"
	.align	4
        /*0000*/ 	.byte	0x02, 0x09, 0x00, 0x00, 0x02, 0x02, 0x01, 0x00, 0x02, 0x05, 0x05, 0x00, 0x03, 0x07, 0x01, 0x01
        /*0010*/ 	.byte	0x02, 0x03, 0x00, 0x00, 0x02, 0x06, 0x01, 0x00, 0x04, 0x0b, 0x08, 0x00, 0x01, 0x00, 0x00, 0x00
        /*0020*/ 	.byte	0x00, 0x00, 0x00, 0x00


//--------------------- .nv.info._Z6kernelPfS_i   --------------------------
	.section	.nv.info._Z6kernelPfS_i,"",@"SHT_CUDA_INFO"
	.sectionflags	@""
	.align	4


	//----- nvinfo : EIATTR_CUDA_API_VERSION
	.align		4
        /*0000*/ 	.byte	0x04, 0x37
        /*0002*/ 	.short	(.L_7 - .L_6)
.L_6:
        /*0004*/ 	.word	0x00000082


	//----- nvinfo : EIATTR_KPARAM_INFO
	.align		4
.L_7:
        /*0008*/ 	.byte	0x04, 0x17
        /*000a*/ 	.short	(.L_9 - .L_8)
.L_8:
        /*000c*/ 	.word	0x00000000
        /*0010*/ 	.short	0x0002
        /*0012*/ 	.short	0x0010
        /*0014*/ 	.byte	0x00, 0xf0, 0x11, 0x00


	//----- nvinfo : EIATTR_KPARAM_INFO
	.align		4
.L_9:
        /*0018*/ 	.byte	0x04, 0x17
        /*001a*/ 	.short	(.L_11 - .L_10)
.L_10:
        /*001c*/ 	.word	0x00000000
        /*0020*/ 	.short	0x0001
        /*0022*/ 	.short	0x0008
        /*0024*/ 	.byte	0x00, 0xf5, 0x21, 0x00


	//----- nvinfo : EIATTR_KPARAM_INFO
	.align		4
.L_11:
        /*0028*/ 	.byte	0x04, 0x17
        /*002a*/ 	.short	(.L_13 - .L_12)
.L_12:
        /*002c*/ 	.word	0x00000000
        /*0030*/ 	.short	0x0000
        /*0032*/ 	.short	0x0000
        /*0034*/ 	.byte	0x00, 0xf5, 0x21, 0x00


	//----- nvinfo : EIATTR_SPARSE_MMA_MASK
	.align		4
.L_13:
        /*0038*/ 	.byte	0x03, 0x50
        /*003a*/ 	.short	0x0000


	//----- nvinfo : EIATTR_MAXREG_COUNT
	.align		4
        /*003c*/ 	.byte	0x03, 0x1b
        /*003e*/ 	.short	0x00ff


	//----- nvinfo : EIATTR_MERCURY_ISA_VERSION
	.align		4
        /*0040*/ 	.byte	0x03, 0x5f
        /*0042*/ 	.short	0x0101


	//----- nvinfo : EIATTR_VRC_CTA_INIT_COUNT
	.align		4
        /*0044*/ 	.byte	0x02, 0x4a
	.zero		1
	.zero		1


	//----- nvinfo : EIATTR_EXIT_INSTR_OFFSETS
	.align		4
        /*0048*/ 	.byte	0x04, 0x1c
        /*004a*/ 	.short	(.L_15 - .L_14)


	//   ....[0]....
.L_14:
        /*004c*/ 	.word	0x00000130


	//   ....[1]....
        /*0050*/ 	.word	0x00000390


	//----- nvinfo : EIATTR_CBANK_PARAM_SIZE
	.align		4
.L_15:
        /*0054*/ 	.byte	0x03, 0x19
        /*0056*/ 	.short	0x0014


	//----- nvinfo : EIATTR_PARAM_CBANK
	.align		4
        /*0058*/ 	.byte	0x04, 0x0a
        /*005a*/ 	.short	(.L_17 - .L_16)
	.align		4
.L_16:
        /*005c*/ 	.word	index@(.nv.constant0._Z6kernelPfS_i)
        /*0060*/ 	.short	0x0380
        /*0062*/ 	.short	0x0014


	//----- nvinfo : EIATTR_SW_WAR
	.align		4
.L_17:
        /*0064*/ 	.byte	0x04, 0x36
        /*0066*/ 	.short	(.L_19 - .L_18)
.L_18:
        /*0068*/ 	.word	0x00000008
.L_19:


//--------------------- .nv.callgraph             --------------------------
	.section	.nv.callgraph,"",@"SHT_CUDA_CALLGRAPH"
	.align	4
	.sectionentsize	8
	.align		4
        /*0000*/ 	.word	0x00000000
	.align		4
        /*0004*/ 	.word	0xffffffff
	.align		4
        /*0008*/ 	.word	0x00000000
	.align		4
        /*000c*/ 	.word	0xfffffffe
	.align		4
        /*0010*/ 	.word	0x00000000
	.align		4
        /*0014*/ 	.word	0xfffffffd
	.align		4
        /*0018*/ 	.word	0x00000000
	.align		4
        /*001c*/ 	.word	0xfffffffc


//--------------------- .text._Z6kernelPfS_i      --------------------------
	.section	.text._Z6kernelPfS_i,"ax",@progbits
	.align	128
        .global         _Z6kernelPfS_i
        .type           _Z6kernelPfS_i,@function
        .size           _Z6kernelPfS_i,(.L_x_1 - _Z6kernelPfS_i)
        .other          _Z6kernelPfS_i,@"STO_CUDA_ENTRY STV_DEFAULT"
_Z6kernelPfS_i:
.text._Z6kernelPfS_i:
[----:B------:R-:W-:Y:S01]  /*0000*/  LDC R1, c[0x0][0x37c] ;  /* 0x0000df00ff017b82 */ /* 0x000fe20000000800 */
[----:B------:R-:W0:Y:S07]  /*0010*/  S2R R3, SR_TID.X ;  /* 0x0000000000037919 */ /* 0x000e2e0000002100 */
[----:B------:R-:W0:Y:S01]  /*0020*/  LDC R4, c[0x0][0x360] ;  /* 0x0000d800ff047b82 */ /* 0x000e220000000800 */
[----:B------:R-:W1:Y:S01]  /*0030*/  S2R R7, SR_TID.Y ;  /* 0x0000000000077919 */ /* 0x000e620000002200 */
[----:B------:R-:W2:Y:S06]  /*0040*/  S2R R9, SR_TID.Z ;  /* 0x0000000000097919 */ /* 0x000eac0000002300 */
[----:B------:R-:W0:Y:S08]  /*0050*/  S2UR UR4, SR_CTAID.X ;  /* 0x00000000000479c3 */ /* 0x000e300000002500 */
[----:B------:R-:W1:Y:S08]  /*0060*/  S2UR UR5, SR_CTAID.Y ;  /* 0x00000000000579c3 */ /* 0x000e700000002600 */
[----:B------:R-:W1:Y:S08]  /*0070*/  LDC R6, c[0x0][0x364] ;  /* 0x0000d900ff067b82 */ /* 0x000e700000000800 */
[----:B------:R-:W3:Y:S01]  /*0080*/  LDC R5, c[0x0][0x390] ;  /* 0x0000e400ff057b82 */ /* 0x000ee20000000800 */
[----:B0-----:R-:W-:-:S07]  /*0090*/  IMAD R4, R4, UR4, R3 ;  /* 0x0000000404047c24 */ /* 0x001fce000f8e0203 */
[----:B------:R-:W2:Y:S08]  /*00a0*/  S2UR UR6, SR_CTAID.Z ;  /* 0x00000000000679c3 */ /* 0x000eb00000002700 */
[----:B------:R-:W2:Y:S01]  /*00b0*/  LDC R2, c[0x0][0x368] ;  /* 0x0000da00ff027b82 */ /* 0x000ea20000000800 */
[----:B-1----:R-:W-:Y:S01]  /*00c0*/  IMAD R6, R6, UR5, R7 ;  /* 0x0000000506067c24 */ /* 0x002fe2000f8e0207 */
[----:B---3--:R-:W-:-:S02]  /*00d0*/  SHF.R.S32.HI R0, RZ, 0x1f, R5 ;  /* 0x0000001fff007819 */ /* 0x008fc40000011405 */
[-C--:B------:R-:W-:Y:S02]  /*00e0*/  ISETP.GE.U32.AND P1, PT, R4, R5.reuse, PT ;  /* 0x000000050400720c */ /* 0x080fe40003f26070 */
[----:B------:R-:W-:-:S04]  /*00f0*/  ISETP.GE.U32.AND P0, PT, R6, R5, PT ;  /* 0x000000050600720c */ /* 0x000fc80003f06070 */
[----:B------:R-:W-:Y:S01]  /*0100*/  ISETP.GE.U32.OR.EX P0, PT, RZ, R0, P0, P1 ;  /* 0x00000000ff00720c */ /* 0x000fe20000706510 */
[----:B--2---:R-:W-:-:S05]  /*0110*/  IMAD R2, R2, UR6, R9 ;  /* 0x0000000602027c24 */ /* 0x004fca000f8e0209 */
[----:B------:R-:W-:-:S13]  /*0120*/  ISETP.GE.U32.OR P0, PT, R2, R5, P0 ;  /* 0x000000050200720c */ /* 0x000fda0000706470 */
[----:B------:R-:W-:Y:S05]  /*0130*/  @P0 EXIT ;  /* 0x000000000000094d */ /* 0x000fea0003800000 */
[----:B------:R-:W-:Y:S01]  /*0140*/  IADD3 R7, P0, PT, R4, -0x1, RZ ;  /* 0xffffffff04077810 */ /* 0x000fe20007f1e0ff */
[----:B------:R-:W0:Y:S01]  /*0150*/  LDCU.128 UR8, c[0x0][0x380] ;  /* 0x00007000ff0877ac */ /* 0x000e220008000c00 */
[----:B------:R-:W-:Y:S02]  /*0160*/  IMAD.MOV.U32 R3, RZ, RZ, RZ ;  /* 0x000000ffff037224 */ /* 0x000fe400078e00ff */
[----:B------:R-:W-:Y:S01]  /*0170*/  IADD3.X R4, PT, PT, RZ, -0x1, RZ, P0, !PT ;  /* 0xffffffffff047810 */ /* 0x000fe200007fe4ff */
[----:B------:R-:W-:Y:S01]  /*0180*/  IMAD R9, R0, R6, RZ ;  /* 0x0000000600097224 */ /* 0x000fe200078e02ff */
[----:B------:R-:W1:Y:S01]  /*0190*/  LDCU.64 UR4, c[0x0][0x358] ;  /* 0x00006b00ff0477ac */ /* 0x000e620008000a00 */
[----:B------:R-:W-:-:S04]  /*01a0*/  IMAD.WIDE.U32 R2, R6, R5, R2 ;  /* 0x0000000506027225 */ /* 0x000fc800078e0002 */
[----:B------:R-:W-:Y:S02]  /*01b0*/  IMAD.IADD R3, R3, 0x1, R9 ;  /* 0x0000000103037824 */ /* 0x000fe400078e0209 */
[-C--:B------:R-:W-:Y:S02]  /*01c0*/  IMAD R4, R4, R5.reuse, RZ ;  /* 0x0000000504047224 */ /* 0x080fe400078e02ff */
[----:B------:R-:W-:-:S04]  /*01d0*/  IMAD.WIDE.U32 R2, R7, R5, R2 ;  /* 0x0000000507027225 */ /* 0x000fc800078e0002 */
[----:B------:R-:W-:Y:S01]  /*01e0*/  IMAD R13, R0, R7, R4 ;  /* 0x00000007000d7224 */ /* 0x000fe200078e0204 */
[----:B0-----:R-:W-:-:S04]  /*01f0*/  LEA R8, P0, R2, UR10, 0x2 ;  /* 0x0000000a02087c11 */ /* 0x001fc8000f8010ff */
[----:B------:R-:W-:-:S04]  /*0200*/  IADD3 R13, PT, PT, R3, R13, RZ ;  /* 0x0000000d030d7210 */ /* 0x000fc80007ffe0ff */
[----:B------:R-:W-:Y:S02]  /*0210*/  LEA.HI.X R9, R2, UR11, R13, 0x2, P0 ;  /* 0x0000000b02097c11 */ /* 0x000fe400080f140d */
[----:B------:R-:W-:-:S03]  /*0220*/  LEA R10, P0, R5, R8, 0x3 ;  /* 0x00000008050a7211 */ /* 0x000fc600078018ff */
[----:B-1----:R-:W2:Y:S01]  /*0230*/  LDG.E R3, desc[UR4][R8.64] ;  /* 0x0000000408037981 */ /* 0x002ea2000c1e1900 */
[C---:B------:R-:W-:Y:S02]  /*0240*/  LEA.HI.X R11, R5.reuse, R9, R0, 0x3, P0 ;  /* 0x00000009050b7211 */ /* 0x040fe400000f1c00 */
[----:B------:R-:W-:-:S03]  /*0250*/  LEA R6, P0, R5, R8, 0x2 ;  /* 0x0000000805067211 */ /* 0x000fc600078010ff */
[----:B------:R-:W2:Y:S01]  /*0260*/  LDG.E R10, desc[UR4][R10.64] ;  /* 0x000000040a0a7981 */ /* 0x000ea2000c1e1900 */
[----:B------:R-:W-:-:S05]  /*0270*/  LEA.HI.X R7, R5, R9, R0, 0x2, P0 ;  /* 0x0000000905077211 */ /* 0x000fca00000f1400 */
[----:B------:R-:W3:Y:S04]  /*0280*/  LDG.E R12, desc[UR4][R6.64+-0x4] ;  /* 0xfffffc04060c7981 */ /* 0x000ee8000c1e1900 */
[----:B------:R-:W4:Y:S01]  /*0290*/  LDG.E R14, desc[UR4][R6.64+0x4] ;  /* 0x00000404060e7981 */ /* 0x000f22000c1e1900 */
[----:B------:R-:W-:Y:S01]  /*02a0*/  UMOV UR6, 0x9999999a ;  /* 0x9999999a00067882 */ /* 0x000fe20000000000 */
[----:B------:R-:W-:Y:S01]  /*02b0*/  UMOV UR7, 0x3fe99999 ;  /* 0x3fe9999900077882 */ /* 0x000fe20000000000 */
[----:B--2---:R-:W-:-:S04]  /*02c0*/  FADD R4, R3, R10 ;  /* 0x0000000a03047221 */ /* 0x004fc80000000000 */
[----:B------:R-:W-:-:S04]  /*02d0*/  FADD R3, R3, R4 ;  /* 0x0000000403037221 */ /* 0x000fc80000000000 */
[----:B------:R-:W-:-:S04]  /*02e0*/  FADD R3, R10, R3 ;  /* 0x000000030a037221 */ /* 0x000fc80000000000 */
[----:B---3--:R-:W-:-:S04]  /*02f0*/  FADD R3, R3, R12 ;  /* 0x0000000c03037221 */ /* 0x008fc80000000000 */
[----:B----4-:R-:W-:-:S04]  /*0300*/  FADD R14, R3, R14 ;  /* 0x0000000e030e7221 */ /* 0x010fc80000000000 */
[----:B------:R-:W0:Y:S01]  /*0310*/  F2F.F64.F32 R8, R14 ;  /* 0x0000000e00087310 */ /* 0x000e220000201800 */
[----:B------:R-:W-:Y:S01]  /*0320*/  IADD3 R3, P0, PT, R2, R5, RZ ;  /* 0x0000000502037210 */ /* 0x000fe20007f1e0ff */
[----:B0-----:R-:W-:-:S04]  /*0330*/  DMUL R8, R8, UR6 ;  /* 0x0000000608087c28 */ /* 0x001fc80008000000 */
[----:B------:R-:W-:Y:S01]  /*0340*/  IMAD.X R0, R0, 0x1, R13, P0 ;  /* 0x0000000100007824 */ /* 0x000fe200000e060d */
[----:B------:R-:W-:-:S05]  /*0350*/  LEA R2, P0, R3, UR8, 0x2 ;  /* 0x0000000803027c11 */ /* 0x000fca000f8010ff */
[----:B------:R-:W0:Y:S01]  /*0360*/  F2F.F32.F64 R9, R8 ;  /* 0x0000000800097310 */ /* 0x000e220000301000 */
[----:B------:R-:W-:-:S05]  /*0370*/  LEA.HI.X R3, R3, UR9, R0, 0x2, P0 ;  /* 0x0000000903037c11 */ /* 0x000fca00080f1400 */
[----:B0-----:R-:W-:Y:S01]  /*0380*/  STG.E desc[UR4][R2.64], R9 ;  /* 0x0000000902007986 */ /* 0x001fe2000c101904 */
[----:B------:R-:W-:Y:S05]  /*0390*/  EXIT ;  /* 0x000000000000794d */ /* 0x000fea0003800000 */
.L_x_0:
[----:B------:R-:W-:-:S00]  /*03a0*/  BRA `(.L_x_0) ;  /* 0xfffffffc00fc7947 */ /* 0x000fc0000383ffff */
[----:B------:R-:W-:-:S00]  /*03b0*/  NOP ;  /* 0x0000000000007918 */ /* 0x000fc00000000000 */
        /* <DEDUP_REMOVED lines=12> */
.L_x_1:


//--------------------- .nv.shared.reserved.0     --------------------------
	.section	.nv.shared.reserved.0,"aw",@nobits
	.weak		__nv_reservedSMEM_offset_0_alias
	.size		__nv_reservedSMEM_offset_0_alias, 0, 64
	.other		__nv_reservedSMEM_offset_0_alias,@"STO_CUDA_RESERVED_SHARED STV_DEFAULT"
__nv_reservedSMEM_offset_0_alias:
	.zero		0
	.zero		64


//--------------------- .nv.constant0._Z6kernelPfS_i --------------------------
	.section	.nv.constant0._Z6kernelPfS_i,"a",@progbits
	.sectionflags	@""
	.align	4
.nv.constant0._Z6kernelPfS_i:
	.zero		916


//--------------------- SYMBOLS --------------------------

	.type		.nv.reservedSmem.offset0,@object
	.size		.nv.reservedSmem.offset0,0x4
